//
// Generated by NVIDIA NVVM Compiler
//
// Compiler Build ID: CL-36424714
// Cuda compilation tools, release 13.0, V13.0.88
// Based on NVVM 20.0.0
//

.version 9.0
.target sm_100
.address_size 64

	// .globl	_Z5SAXPYPffS_S_j

.visible .entry _Z5SAXPYPffS_S_j(
	.param .u64 .ptr .align 1 _Z5SAXPYPffS_S_j_param_0,
	.param .f32 _Z5SAXPYPffS_S_j_param_1,
	.param .u64 .ptr .align 1 _Z5SAXPYPffS_S_j_param_2,
	.param .u64 .ptr .align 1 _Z5SAXPYPffS_S_j_param_3,
	.param .u32 _Z5SAXPYPffS_S_j_param_4
)
{
	.reg .pred 	%p<2>;
	.reg .b32 	%r<6>;
	.reg .b32 	%f<5>;
	.reg .b64 	%rd<11>;

	ld.param.u64 	%rd1, [_Z5SAXPYPffS_S_j_param_0];
	ld.param.f32 	%f1, [_Z5SAXPYPffS_S_j_param_1];
	ld.param.u64 	%rd2, [_Z5SAXPYPffS_S_j_param_2];
	ld.param.u64 	%rd3, [_Z5SAXPYPffS_S_j_param_3];
	ld.param.u32 	%r2, [_Z5SAXPYPffS_S_j_param_4];
	mov.u32 	%r3, %ctaid.x;
	mov.u32 	%r4, %ntid.x;
	mov.u32 	%r5, %tid.x;
	mad.lo.s32 	%r1, %r3, %r4, %r5;
	setp.ge.u32 	%p1, %r1, %r2;
	@%p1 bra 	$L__BB0_2;
	cvta.to.global.u64 	%rd4, %rd2;
	cvta.to.global.u64 	%rd5, %rd3;
	cvta.to.global.u64 	%rd6, %rd1;
	mul.wide.s32 	%rd7, %r1, 4;
	add.s64 	%rd8, %rd4, %rd7;
	ld.global.f32 	%f2, [%rd8];
	add.s64 	%rd9, %rd5, %rd7;
	ld.global.f32 	%f3, [%rd9];
	fma.rn.f32 	%f4, %f1, %f2, %f3;
	add.s64 	%rd10, %rd6, %rd7;
	st.global.f32 	[%rd10], %f4;
$L__BB0_2:
	ret;

}


// ===== COMPILED SASS (sm_100) =====

	.target	sm_100

	.elftype	@"ET_EXEC"


//--------------------- .note.nv.tkinfo           --------------------------
	.section	.note.nv.tkinfo,"",@"SHT_NOTE"
	.sectionflags	@"SHF_NOTE_NV_TKINFO"
	.tkinfo
        /*0018*/ 	.word	0x00000002
        /*0030*/ 	.string	""
        /*0030*/ 	.string	"ptxas"
        /*0030*/ 	.string	"Cuda compilation tools, release 13.0, V13.0.88"
        /*0030*/ 	.string	"Build cuda_13.0.r13.0/compiler.36424714_0"
        /*0030*/ 	.string	"-arch sm_100 -m 64 "



//--------------------- .note.nv.cuinfo           --------------------------
	.section	.note.nv.cuinfo,"",@"SHT_NOTE"
	.sectionflags	@"SHF_NOTE_NV_CUINFO"
        /*0018*/ 	.short	0x0002
        /*001a*/ 	.short	0x0064
        /*001c*/ 	.short	0x0082
	.zero		2


//--------------------- .nv.info                  --------------------------
	.section	.nv.info,"",@"SHT_CUDA_INFO"
	.align	4


	//----- nvinfo : EIATTR_REGCOUNT
	.align		4
        /*0000*/ 	.byte	0x04, 0x2f
        /*0002*/ 	.short	(.L_1 - .L_0)
	.align		4
.L_0:
        /*0004*/ 	.word	index@(_Z5SAXPYPffS_S_j)
        /*0008*/ 	.word	0x0000000c


	//----- nvinfo : EIATTR_FRAME_SIZE
	.align		4
.L_1:
        /*000c*/ 	.byte	0x04, 0x11
        /*000e*/ 	.short	(.L_3 - .L_2)
	.align		4
.L_2:
        /*0010*/ 	.word	index@(_Z5SAXPYPffS_S_j)
        /*0014*/ 	.word	0x00000000


	//----- nvinfo : EIATTR_MIN_STACK_SIZE
	.align		4
.L_3:
        /*0018*/ 	.byte	0x04, 0x12
        /*001a*/ 	.short	(.L_5 - .L_4)
	.align		4
.L_4:
        /*001c*/ 	.word	index@(_Z5SAXPYPffS_S_j)
        /*0020*/ 	.word	0x00000000
.L_5:


//--------------------- .nv.compat                --------------------------
	.section	.nv.compat,"",@"SHT_CUDA_COMPAT_INFO"
	.align	4
        /*0000*/ 	.byte	0x02, 0x09, 0x00, 0x00, 0x02, 0x02, 0x01, 0x00, 0x02, 0x05, 0x05, 0x00, 0x03, 0x07, 0x01, 0x01
        /*0010*/ 	.byte	0x02, 0x03, 0x00, 0x00, 0x02, 0x06, 0x01, 0x00, 0x04, 0x0b, 0x08, 0x00, 0x09, 0x00, 0x00, 0x00
        /*0020*/ 	.byte	0x00, 0x00, 0x00, 0x00


//--------------------- .nv.info._Z5SAXPYPffS_S_j --------------------------
	.section	.nv.info._Z5SAXPYPffS_S_j,"",@"SHT_CUDA_INFO"
	.sectionflags	@""
	.align	4


	//----- nvinfo : EIATTR_CUDA_API_VERSION
	.align		4
        /*0000*/ 	.byte	0x04, 0x37
        /*0002*/ 	.short	(.L_7 - .L_6)
.L_6:
        /*0004*/ 	.word	0x00000082


	//----- nvinfo : EIATTR_KPARAM_INFO
	.align		4
.L_7:
        /*0008*/ 	.byte	0x04, 0x17
        /*000a*/ 	.short	(.L_9 - .L_8)
.L_8:
        /*000c*/ 	.word	0x00000000
        /*0010*/ 	.short	0x0004
        /*0012*/ 	.short	0x0020
        /*0014*/ 	.byte	0x00, 0xf0, 0x11, 0x00


	//----- nvinfo : EIATTR_KPARAM_INFO
	.align		4
.L_9:
        /*0018*/ 	.byte	0x04, 0x17
        /*001a*/ 	.short	(.L_11 - .L_10)
.L_10:
        /*001c*/ 	.word	0x00000000
        /*0020*/ 	.short	0x0003
        /*0022*/ 	.short	0x0018
        /*0024*/ 	.byte	0x00, 0xf5, 0x21, 0x00


	//----- nvinfo : EIATTR_KPARAM_INFO
	.align		4
.L_11:
        /*0028*/ 	.byte	0x04, 0x17
        /*002a*/ 	.short	(.L_13 - .L_12)
.L_12:
        /*002c*/ 	.word	0x00000000
        /*0030*/ 	.short	0x0002
        /*0032*/ 	.short	0x0010
        /*0034*/ 	.byte	0x00, 0xf5, 0x21, 0x00


	//----- nvinfo : EIATTR_KPARAM_INFO
	.align		4
.L_13:
        /*0038*/ 	.byte	0x04, 0x17
        /*003a*/ 	.short	(.L_15 - .L_14)
.L_14:
        /*003c*/ 	.word	0x00000000
        /*0040*/ 	.short	0x0001
        /*0042*/ 	.short	0x0008
        /*0044*/ 	.byte	0x00, 0xf0, 0x11, 0x00


	//----- nvinfo : EIATTR_KPARAM_INFO
	.align		4
.L_15:
        /*0048*/ 	.byte	0x04, 0x17
        /*004a*/ 	.short	(.L_17 - .L_16)
.L_16:
        /*004c*/ 	.word	0x00000000
        /*0050*/ 	.short	0x0000
        /*0052*/ 	.short	0x0000
        /*0054*/ 	.byte	0x00, 0xf5, 0x21, 0x00


	//----- nvinfo : EIATTR_SPARSE_MMA_MASK
	.align		4
.L_17:
        /*0058*/ 	.byte	0x03, 0x50
        /*005a*/ 	.short	0x0000


	//----- nvinfo : EIATTR_MAXREG_COUNT
	.align		4
        /*005c*/ 	.byte	0x03, 0x1b
        /*005e*/ 	.short	0x00ff


	//----- nvinfo : EIATTR_MERCURY_ISA_VERSION
	.align		4
        /*0060*/ 	.byte	0x03, 0x5f
        /*0062*/ 	.short	0x0101


	//----- nvinfo : EIATTR_VRC_CTA_INIT_COUNT
	.align		4
        /*0064*/ 	.byte	0x02, 0x4a
	.zero		1
	.zero		1


	//----- nvinfo : EIATTR_EXIT_INSTR_OFFSETS
	.align		4
        /*0068*/ 	.byte	0x04, 0x1c
        /*006a*/ 	.short	(.L_19 - .L_18)


	//   ....[0]....
.L_18:
        /*006c*/ 	.word	0x00000070


	//   ....[1]....
        /*0070*/ 	.word	0x00000140


	//----- nvinfo : EIATTR_CBANK_PARAM_SIZE
	.align		4
.L_19:
        /*0074*/ 	.byte	0x03, 0x19
        /*0076*/ 	.short	0x0024


	//----- nvinfo : EIATTR_PARAM_CBANK
	.align		4
        /*0078*/ 	.byte	0x04, 0x0a
        /*007a*/ 	.short	(.L_21 - .L_20)
	.align		4
.L_20:
        /*007c*/ 	.word	index@(.nv.constant0._Z5SAXPYPffS_S_j)
        /*0080*/ 	.short	0x0380
        /*0082*/ 	.short	0x0024


	//----- nvinfo : EIATTR_SW_WAR
	.align		4
.L_21:
        /*0084*/ 	.byte	0x04, 0x36
        /*0086*/ 	.short	(.L_23 - .L_22)
.L_22:
        /*0088*/ 	.word	0x00000008
.L_23:


//--------------------- .nv.callgraph             --------------------------
	.section	.nv.callgraph,"",@"SHT_CUDA_CALLGRAPH"
	.align	4
	.sectionentsize	8
	.align		4
        /*0000*/ 	.word	0x00000000
	.align		4
        /*0004*/ 	.word	0xffffffff
	.align		4
        /*0008*/ 	.word	0x00000000
	.align		4
        /*000c*/ 	.word	0xfffffffe
	.align		4
        /*0010*/ 	.word	0x00000000
	.align		4
        /*0014*/ 	.word	0xfffffffd
	.align		4
        /*0018*/ 	.word	0x00000000
	.align		4
        /*001c*/ 	.word	0xfffffffc


//--------------------- .text._Z5SAXPYPffS_S_j    --------------------------
	.section	.text._Z5SAXPYPffS_S_j,"ax",@progbits
	.align	128
        .global         _Z5SAXPYPffS_S_j
        .type           _Z5SAXPYPffS_S_j,@function
        .size           _Z5SAXPYPffS_S_j,(.L_x_1 - _Z5SAXPYPffS_S_j)
        .other          _Z5SAXPYPffS_S_j,@"STO_CUDA_ENTRY STV_DEFAULT"
_Z5SAXPYPffS_S_j:
.text._Z5SAXPYPffS_S_j:
[----:B------:R-:W-:Y:S01]  /*0000*/  LDC R1, c[0x0][0x37c] ;  /* 0x0000df00ff017b82 */ /* 0x000fe20000000800 */
[----:B------:R-:W0:Y:S07]  /*0010*/  S2R R0, SR_TID.X ;  /* 0x0000000000007919 */ /* 0x000e2e0000002100 */
[----:B------:R-:W0:Y:S01]  /*0020*/  S2UR UR4, SR_CTAID.X ;  /* 0x00000000000479c3 */ /* 0x000e220000002500 */
[----:B------:R-:W1:Y:S07]  /*0030*/  LDCU UR5, c[0x0][0x3a0] ;  /* 0x00007400ff0577ac */ /* 0x000e6e0008000800 */
[----:B------:R-:W0:Y:S02]  /*0040*/  LDC R9, c[0x0][0x360] ;  /* 0x0000d800ff097b82 */ /* 0x000e240000000800 */
[----:B0-----:R-:W-:-:S05]  /*0050*/  IMAD R9, R9, UR4, R0 ;  /* 0x0000000409097c24 */ /* 0x001fca000f8e0200 */
[----:B-1----:R-:W-:-:S13]  /*0060*/  ISETP.GE.U32.AND P0, PT, R9, UR5, PT ;  /* 0x0000000509007c0c */ /* 0x002fda000bf06070 */
[----:B------:R-:W-:Y:S05]  /*0070*/  @P0 EXIT ;  /* 0x000000000000094d */ /* 0x000fea0003800000 */
[----:B------:R-:W0:Y:S01]  /*0080*/  LDC.64 R2, c[0x0][0x390] ;  /* 0x0000e400ff027b82 */ /* 0x000e220000000a00 */
[----:B------:R-:W1:Y:S01]  /*0090*/  LDCU.64 UR4, c[0x0][0x358] ;  /* 0x00006b00ff0477ac */ /* 0x000e620008000a00 */
[----:B------:R-:W2:Y:S06]  /*00a0*/  LDCU UR6, c[0x0][0x388] ;  /* 0x00007100ff0677ac */ /* 0x000eac0008000800 */
[----:B------:R-:W3:Y:S08]  /*00b0*/  LDC.64 R4, c[0x0][0x398] ;  /* 0x0000e600ff047b82 */ /* 0x000ef00000000a00 */
[----:B------:R-:W4:Y:S01]  /*00c0*/  LDC.64 R6, c[0x0][0x380] ;  /* 0x0000e000ff067b82 */ /* 0x000f220000000a00 */
[----:B0-----:R-:W-:-:S06]  /*00d0*/  IMAD.WIDE R2, R9, 0x4, R2 ;  /* 0x0000000409027825 */ /* 0x001fcc00078e0202 */
[----:B-1----:R-:W2:Y:S01]  /*00e0*/  LDG.E R2, desc[UR4][R2.64] ;  /* 0x0000000402027981 */ /* 0x002ea2000c1e1900 */
[----:B---3--:R-:W-:-:S06]  /*00f0*/  IMAD.WIDE R4, R9, 0x4, R4 ;  /* 0x0000000409047825 */ /* 0x008fcc00078e0204 */
[----:B------:R-:W2:Y:S01]  /*0100*/  LDG.E R5, desc[UR4][R4.64] ;  /* 0x0000000404057981 */ /* 0x000ea2000c1e1900 */
[----:B----4-:R-:W-:-:S04]  /*0110*/  IMAD.WIDE R6, R9, 0x4, R6 ;  /* 0x0000000409067825 */ /* 0x010fc800078e0206 */
[----:B--2---:R-:W-:-:S05]  /*0120*/  FFMA R9, R2, UR6, R5 ;  /* 0x0000000602097c23 */ /* 0x004fca0008000005 */
[----:B------:R-:W-:Y:S01]  /*0130*/  STG.E desc[UR4][R6.64], R9 ;  /* 0x0000000906007986 */ /* 0x000fe2000c101904 */
[----:B------:R-:W-:Y:S05]  /*0140*/  EXIT ;  /* 0x000000000000794d */ /* 0x000fea0003800000 */
.L_x_0:
[----:B------:R-:W-:-:S00]  /*0150*/  BRA `(.L_x_0) ;  /* 0xfffffffc00fc7947 */ /* 0x000fc0000383ffff */
[----:B------:R-:W-:-:S00]  /*0160*/  NOP ;  /* 0x0000000000007918 */ /* 0x000fc00000000000 */
        /* <DEDUP_REMOVED lines=9> */
.L_x_1:


//--------------------- .nv.shared.reserved.0     --------------------------
	.section	.nv.shared.reserved.0,"aw",@nobits
	.weak		__nv_reservedSMEM_offset_0_alias
	.size		__nv_reservedSMEM_offset_0_alias, 0, 64
	.other		__nv_reservedSMEM_offset_0_alias,@"STO_CUDA_RESERVED_SHARED STV_DEFAULT"
__nv_reservedSMEM_offset_0_alias:
	.zero		0
	.zero		64


//--------------------- .nv.constant0._Z5SAXPYPffS_S_j --------------------------
	.section	.nv.constant0._Z5SAXPYPffS_S_j,"a",@progbits
	.sectionflags	@""
	.align	4
.nv.constant0._Z5SAXPYPffS_S_j:
	.zero		932


//--------------------- SYMBOLS --------------------------

	.type		.nv.reservedSmem.offset0,@object
	.size		.nv.reservedSmem.offset0,0x4
